//
// Generated by NVIDIA NVVM Compiler
//
// Compiler Build ID: CL-36424714
// Cuda compilation tools, release 13.0, V13.0.88
// Based on NVVM 20.0.0
//

.version 9.0
.target sm_100
.address_size 64

	// .globl	_Z10testKernelPfS_S_Py

.visible .entry _Z10testKernelPfS_S_Py(
	.param .u64 .ptr .align 1 _Z10testKernelPfS_S_Py_param_0,
	.param .u64 .ptr .align 1 _Z10testKernelPfS_S_Py_param_1,
	.param .u64 .ptr .align 1 _Z10testKernelPfS_S_Py_param_2,
	.param .u64 .ptr .align 1 _Z10testKernelPfS_S_Py_param_3
)
{
	.reg .pred 	%p<3>;
	.reg .b32 	%r<5>;
	.reg .b32 	%f<4>;
	.reg .b64 	%rd<23>;
	.reg .b64 	%fd<5>;

	ld.param.u64 	%rd5, [_Z10testKernelPfS_S_Py_param_0];
	ld.param.u64 	%rd6, [_Z10testKernelPfS_S_Py_param_1];
	ld.param.u64 	%rd7, [_Z10testKernelPfS_S_Py_param_2];
	ld.param.u64 	%rd8, [_Z10testKernelPfS_S_Py_param_3];
	mov.u32 	%r2, %tid.x;
	mov.u32 	%r3, %ctaid.x;
	mov.u32 	%r4, %ntid.x;
	mad.lo.s32 	%r1, %r3, %r4, %r2;
	// begin inline asm
	mov.u64 	%rd9, %clock64;
	// end inline asm
	// begin inline asm
	mov.u64 	%rd10, %clock64;
	// end inline asm
	sub.s64 	%rd11, %rd10, %rd9;
	setp.gt.u64 	%p1, %rd11, 1000000;
	@%p1 bra 	$L__BB0_3;
	cvta.to.global.u64 	%rd12, %rd5;
	cvta.to.global.u64 	%rd13, %rd6;
	cvta.to.global.u64 	%rd14, %rd7;
	mul.wide.s32 	%rd15, %r1, 4;
	add.s64 	%rd2, %rd12, %rd15;
	add.s64 	%rd3, %rd13, %rd15;
	add.s64 	%rd4, %rd14, %rd15;
$L__BB0_2:
	ld.global.f32 	%f1, [%rd2];
	cvt.f64.f32 	%fd1, %f1;
	ld.global.f32 	%f2, [%rd3];
	cvt.f64.f32 	%fd2, %f2;
	mul.f64 	%fd3, %fd2, 0d3FEFEF9DB22D0E56;
	fma.rn.f64 	%fd4, %fd1, 0d3FEFE76C8B439581, %fd3;
	cvt.rn.f32.f64 	%f3, %fd4;
	st.global.f32 	[%rd4], %f3;
	// begin inline asm
	mov.u64 	%rd16, %clock64;
	// end inline asm
	sub.s64 	%rd17, %rd16, %rd9;
	setp.lt.u64 	%p2, %rd17, 1000001;
	@%p2 bra 	$L__BB0_2;
$L__BB0_3:
	cvta.to.global.u64 	%rd18, %rd8;
	mul.wide.s32 	%rd19, %r1, 8;
	add.s64 	%rd20, %rd18, %rd19;
	ld.global.u64 	%rd21, [%rd20];
	add.s64 	%rd22, %rd21, 1;
	st.global.u64 	[%rd20], %rd22;
	ret;

}


// ===== COMPILED SASS (sm_100) =====

	.target	sm_100

	.elftype	@"ET_EXEC"


//--------------------- .note.nv.tkinfo           --------------------------
	.section	.note.nv.tkinfo,"",@"SHT_NOTE"
	.sectionflags	@"SHF_NOTE_NV_TKINFO"
	.tkinfo
        /*0018*/ 	.word	0x00000002
        /*0030*/ 	.string	""
        /*0030*/ 	.string	"ptxas"
        /*0030*/ 	.string	"Cuda compilation tools, release 13.0, V13.0.88"
        /*0030*/ 	.string	"Build cuda_13.0.r13.0/compiler.36424714_0"
        /*0030*/ 	.string	"-arch sm_100 -m 64 "



//--------------------- .note.nv.cuinfo           --------------------------
	.section	.note.nv.cuinfo,"",@"SHT_NOTE"
	.sectionflags	@"SHF_NOTE_NV_CUINFO"
        /*0018*/ 	.short	0x0002
        /*001a*/ 	.short	0x0064
        /*001c*/ 	.short	0x0082
	.zero		2


//--------------------- .nv.info                  --------------------------
	.section	.nv.info,"",@"SHT_CUDA_INFO"
	.align	4


	//----- nvinfo : EIATTR_REGCOUNT
	.align		4
        /*0000*/ 	.byte	0x04, 0x2f
        /*0002*/ 	.short	(.L_1 - .L_0)
	.align		4
.L_0:
        /*0004*/ 	.word	index@(_Z10testKernelPfS_S_Py)
        /*0008*/ 	.word	0x00000012


	//----- nvinfo : EIATTR_FRAME_SIZE
	.align		4
.L_1:
        /*000c*/ 	.byte	0x04, 0x11
        /*000e*/ 	.short	(.L_3 - .L_2)
	.align		4
.L_2:
        /*0010*/ 	.word	index@(_Z10testKernelPfS_S_Py)
        /*0014*/ 	.word	0x00000000


	//----- nvinfo : EIATTR_MIN_STACK_SIZE
	.align		4
.L_3:
        /*0018*/ 	.byte	0x04, 0x12
        /*001a*/ 	.short	(.L_5 - .L_4)
	.align		4
.L_4:
        /*001c*/ 	.word	index@(_Z10testKernelPfS_S_Py)
        /*0020*/ 	.word	0x00000000
.L_5:


//--------------------- .nv.compat                --------------------------
	.section	.nv.compat,"",@"SHT_CUDA_COMPAT_INFO"
	.align	4
        /*0000*/ 	.byte	0x02, 0x09, 0x00, 0x00, 0x02, 0x02, 0x01, 0x00, 0x02, 0x05, 0x05, 0x00, 0x03, 0x07, 0x01, 0x01
        /*0010*/ 	.byte	0x02, 0x03, 0x00, 0x00, 0x02, 0x06, 0x01, 0x00, 0x04, 0x0b, 0x08, 0x00, 0x01, 0x00, 0x00, 0x00
        /*0020*/ 	.byte	0x00, 0x00, 0x00, 0x00


//--------------------- .nv.info._Z10testKernelPfS_S_Py --------------------------
	.section	.nv.info._Z10testKernelPfS_S_Py,"",@"SHT_CUDA_INFO"
	.sectionflags	@""
	.align	4


	//----- nvinfo : EIATTR_CUDA_API_VERSION
	.align		4
        /*0000*/ 	.byte	0x04, 0x37
        /*0002*/ 	.short	(.L_7 - .L_6)
.L_6:
        /*0004*/ 	.word	0x00000082


	//----- nvinfo : EIATTR_KPARAM_INFO
	.align		4
.L_7:
        /*0008*/ 	.byte	0x04, 0x17
        /*000a*/ 	.short	(.L_9 - .L_8)
.L_8:
        /*000c*/ 	.word	0x00000000
        /*0010*/ 	.short	0x0003
        /*0012*/ 	.short	0x0018
        /*0014*/ 	.byte	0x00, 0xf5, 0x21, 0x00


	//----- nvinfo : EIATTR_KPARAM_INFO
	.align		4
.L_9:
        /*0018*/ 	.byte	0x04, 0x17
        /*001a*/ 	.short	(.L_11 - .L_10)
.L_10:
        /*001c*/ 	.word	0x00000000
        /*0020*/ 	.short	0x0002
        /*0022*/ 	.short	0x0010
        /*0024*/ 	.byte	0x00, 0xf5, 0x21, 0x00


	//----- nvinfo : EIATTR_KPARAM_INFO
	.align		4
.L_11:
        /*0028*/ 	.byte	0x04, 0x17
        /*002a*/ 	.short	(.L_13 - .L_12)
.L_12:
        /*002c*/ 	.word	0x00000000
        /*0030*/ 	.short	0x0001
        /*0032*/ 	.short	0x0008
        /*0034*/ 	.byte	0x00, 0xf5, 0x21, 0x00


	//----- nvinfo : EIATTR_KPARAM_INFO
	.align		4
.L_13:
        /*0038*/ 	.byte	0x04, 0x17
        /*003a*/ 	.short	(.L_15 - .L_14)
.L_14:
        /*003c*/ 	.word	0x00000000
        /*0040*/ 	.short	0x0000
        /*0042*/ 	.short	0x0000
        /*0044*/ 	.byte	0x00, 0xf5, 0x21, 0x00


	//----- nvinfo : EIATTR_SPARSE_MMA_MASK
	.align		4
.L_15:
        /*0048*/ 	.byte	0x03, 0x50
        /*004a*/ 	.short	0x0000


	//----- nvinfo : EIATTR_MAXREG_COUNT
	.align		4
        /*004c*/ 	.byte	0x03, 0x1b
        /*004e*/ 	.short	0x00ff


	//----- nvinfo : EIATTR_MERCURY_ISA_VERSION
	.align		4
        /*0050*/ 	.byte	0x03, 0x5f
        /*0052*/ 	.short	0x0101


	//----- nvinfo : EIATTR_VRC_CTA_INIT_COUNT
	.align		4
        /*0054*/ 	.byte	0x02, 0x4a
	.zero		1
	.zero		1


	//----- nvinfo : EIATTR_EXIT_INSTR_OFFSETS
	.align		4
        /*0058*/ 	.byte	0x04, 0x1c
        /*005a*/ 	.short	(.L_17 - .L_16)


	//   ....[0]....
.L_16:
        /*005c*/ 	.word	0x000002b0


	//----- nvinfo : EIATTR_CBANK_PARAM_SIZE
	.align		4
.L_17:
        /*0060*/ 	.byte	0x03, 0x19
        /*0062*/ 	.short	0x0020


	//----- nvinfo : EIATTR_PARAM_CBANK
	.align		4
        /*0064*/ 	.byte	0x04, 0x0a
        /*0066*/ 	.short	(.L_19 - .L_18)
	.align		4
.L_18:
        /*0068*/ 	.word	index@(.nv.constant0._Z10testKernelPfS_S_Py)
        /*006c*/ 	.short	0x0380
        /*006e*/ 	.short	0x0020


	//----- nvinfo : EIATTR_SW_WAR
	.align		4
.L_19:
        /*0070*/ 	.byte	0x04, 0x36
        /*0072*/ 	.short	(.L_21 - .L_20)
.L_20:
        /*0074*/ 	.word	0x00000008
.L_21:


//--------------------- .nv.callgraph             --------------------------
	.section	.nv.callgraph,"",@"SHT_CUDA_CALLGRAPH"
	.align	4
	.sectionentsize	8
	.align		4
        /*0000*/ 	.word	0x00000000
	.align		4
        /*0004*/ 	.word	0xffffffff
	.align		4
        /*0008*/ 	.word	0x00000000
	.align		4
        /*000c*/ 	.word	0xfffffffe
	.align		4
        /*0010*/ 	.word	0x00000000
	.align		4
        /*0014*/ 	.word	0xfffffffd
	.align		4
        /*0018*/ 	.word	0x00000000
	.align		4
        /*001c*/ 	.word	0xfffffffc


//--------------------- .text._Z10testKernelPfS_S_Py --------------------------
	.section	.text._Z10testKernelPfS_S_Py,"ax",@progbits
	.align	128
        .global         _Z10testKernelPfS_S_Py
        .type           _Z10testKernelPfS_S_Py,@function
        .size           _Z10testKernelPfS_S_Py,(.L_x_3 - _Z10testKernelPfS_S_Py)
        .other          _Z10testKernelPfS_S_Py,@"STO_CUDA_ENTRY STV_DEFAULT"
_Z10testKernelPfS_S_Py:
.text._Z10testKernelPfS_S_Py:
[----:B------:R-:W-:Y:S01]  /*0000*/  LDC R1, c[0x0][0x37c] ;  /* 0x0000df00ff017b82 */ /* 0x000fe20000000800 */
[----:B------:R-:W0:Y:S07]  /*0010*/  S2R R0, SR_TID.X ;  /* 0x0000000000007919 */ /* 0x000e2e0000002100 */
[----:B------:R-:W0:Y:S01]  /*0020*/  S2UR UR6, SR_CTAID.X ;  /* 0x00000000000679c3 */ /* 0x000e220000002500 */
[----:B------:R-:W1:Y:S07]  /*0030*/  LDCU.64 UR4, c[0x0][0x358] ;  /* 0x00006b00ff0477ac */ /* 0x000e6e0008000a00 */
[----:B------:R-:W0:Y:S02]  /*0040*/  LDC R3, c[0x0][0x360] ;  /* 0x0000d800ff037b82 */ /* 0x000e240000000800 */
[----:B0-----:R-:W-:Y:S01]  /*0050*/  IMAD R0, R3, UR6, R0 ;  /* 0x0000000603007c24 */ /* 0x001fe2000f8e0200 */
[----:B------:R-:W-:-:S02]  /*0060*/  CS2R R2, SR_CLOCKLO ;  /* 0x0000000000027805 */ /* 0x000fc40000015000 */
[----:B------:R-:W-:-:S06]  /*0070*/  CS2R R4, SR_CLOCKLO ;  /* 0x0000000000047805 */ /* 0x000fcc0000015000 */
[----:B------:R-:W-:-:S05]  /*0080*/  IADD3 R6, P0, PT, -R2, R4, RZ ;  /* 0x0000000402067210 */ /* 0x000fca0007f1e1ff */
[----:B------:R-:W-:Y:S01]  /*0090*/  IMAD.X R4, R5, 0x1, ~R3, P0 ;  /* 0x0000000105047824 */ /* 0x000fe200000e0e03 */
[----:B------:R-:W-:-:S04]  /*00a0*/  ISETP.GT.U32.AND P0, PT, R6, 0xf4240, PT ;  /* 0x000f42400600780c */ /* 0x000fc80003f04070 */
[----:B------:R-:W-:-:S13]  /*00b0*/  ISETP.GT.U32.AND.EX P0, PT, R4, RZ, PT, P0 ;  /* 0x000000ff0400720c */ /* 0x000fda0003f04100 */
[----:B-1----:R-:W-:Y:S05]  /*00c0*/  @P0 BRA `(.L_x_0) ;  /* 0x0000000000600947 */ /* 0x002fea0003800000 */
[----:B------:R-:W0:Y:S08]  /*00d0*/  LDC.64 R4, c[0x0][0x380] ;  /* 0x0000e000ff047b82 */ /* 0x000e300000000a00 */
[----:B------:R-:W1:Y:S08]  /*00e0*/  LDC.64 R6, c[0x0][0x388] ;  /* 0x0000e200ff067b82 */ /* 0x000e700000000a00 */
[----:B------:R-:W2:Y:S01]  /*00f0*/  LDC.64 R8, c[0x0][0x390] ;  /* 0x0000e400ff087b82 */ /* 0x000ea20000000a00 */
[----:B0-----:R-:W-:-:S04]  /*0100*/  IMAD.WIDE R4, R0, 0x4, R4 ;  /* 0x0000000400047825 */ /* 0x001fc800078e0204 */
[----:B-1----:R-:W-:-:S04]  /*0110*/  IMAD.WIDE R6, R0, 0x4, R6 ;  /* 0x0000000400067825 */ /* 0x002fc800078e0206 */
[----:B--2---:R-:W-:-:S07]  /*0120*/  IMAD.WIDE R8, R0, 0x4, R8 ;  /* 0x0000000400087825 */ /* 0x004fce00078e0208 */
.L_x_1:
[----:B------:R-:W2:Y:S04]  /*0130*/  LDG.E R15, desc[UR4][R6.64] ;  /* 0x00000004060f7981 */ /* 0x000ea8000c1e1900 */
[----:B------:R-:W3:Y:S01]  /*0140*/  LDG.E R14, desc[UR4][R4.64] ;  /* 0x00000004040e7981 */ /* 0x000ee2000c1e1900 */
[----:B------:R-:W-:Y:S01]  /*0150*/  UMOV UR6, 0xb22d0e56 ;  /* 0xb22d0e5600067882 */ /* 0x000fe20000000000 */
[----:B------:R-:W-:Y:S01]  /*0160*/  UMOV UR7, 0x3fefef9d ;  /* 0x3fefef9d00077882 */ /* 0x000fe20000000000 */
[----:B--2---:R-:W0:Y:S08]  /*0170*/  F2F.F64.F32 R12, R15 ;  /* 0x0000000f000c7310 */ /* 0x004e300000201800 */
[----:B---3--:R-:W1:Y:S01]  /*0180*/  F2F.F64.F32 R10, R14 ;  /* 0x0000000e000a7310 */ /* 0x008e620000201800 */
[----:B0-----:R-:W-:Y:S01]  /*0190*/  DMUL R12, R12, UR6 ;  /* 0x000000060c0c7c28 */ /* 0x001fe20008000000 */
[----:B------:R-:W-:Y:S01]  /*01a0*/  UMOV UR6, 0x8b439581 ;  /* 0x8b43958100067882 */ /* 0x000fe20000000000 */
[----:B------:R-:W-:-:S06]  /*01b0*/  UMOV UR7, 0x3fefe76c ;  /* 0x3fefe76c00077882 */ /* 0x000fcc0000000000 */
[----:B-1----:R-:W-:-:S10]  /*01c0*/  DFMA R10, R10, UR6, R12 ;  /* 0x000000060a0a7c2b */ /* 0x002fd4000800000c */
[----:B------:R-:W0:Y:S02]  /*01d0*/  F2F.F32.F64 R11, R10 ;  /* 0x0000000a000b7310 */ /* 0x000e240000301000 */
[----:B0-----:R0:W-:Y:S02]  /*01e0*/  STG.E desc[UR4][R8.64], R11 ;  /* 0x0000000b08007986 */ /* 0x0011e4000c101904 */
[----:B0-----:R-:W-:-:S06]  /*01f0*/  CS2R R10, SR_CLOCKLO ;  /* 0x00000000000a7805 */ /* 0x001fcc0000015000 */
[----:B------:R-:W-:-:S05]  /*0200*/  IADD3 R12, P0, PT, -R2, R10, RZ ;  /* 0x0000000a020c7210 */ /* 0x000fca0007f1e1ff */
[----:B------:R-:W-:Y:S01]  /*0210*/  IMAD.X R10, R11, 0x1, ~R3, P0 ;  /* 0x000000010b0a7824 */ /* 0x000fe200000e0e03 */
[----:B------:R-:W-:-:S04]  /*0220*/  ISETP.GE.U32.AND P0, PT, R12, 0xf4241, PT ;  /* 0x000f42410c00780c */ /* 0x000fc80003f06070 */
[----:B------:R-:W-:-:S13]  /*0230*/  ISETP.GE.U32.AND.EX P0, PT, R10, RZ, PT, P0 ;  /* 0x000000ff0a00720c */ /* 0x000fda0003f06100 */
[----:B------:R-:W-:Y:S05]  /*0240*/  @!P0 BRA `(.L_x_1) ;  /* 0xfffffffc00b88947 */ /* 0x000fea000383ffff */
.L_x_0:
[----:B------:R-:W0:Y:S02]  /*0250*/  LDC.64 R2, c[0x0][0x398] ;  /* 0x0000e600ff027b82 */ /* 0x000e240000000a00 */
[----:B0-----:R-:W-:-:S05]  /*0260*/  IMAD.WIDE R2, R0, 0x8, R2 ;  /* 0x0000000800027825 */ /* 0x001fca00078e0202 */
[----:B------:R-:W2:Y:S02]  /*0270*/  LDG.E.64 R4, desc[UR4][R2.64] ;  /* 0x0000000402047981 */ /* 0x000ea4000c1e1b00 */
[----:B--2---:R-:W-:-:S05]  /*0280*/  IADD3 R4, P0, PT, R4, 0x1, RZ ;  /* 0x0000000104047810 */ /* 0x004fca0007f1e0ff */
[----:B------:R-:W-:-:S05]  /*0290*/  IMAD.X R5, RZ, RZ, R5, P0 ;  /* 0x000000ffff057224 */ /* 0x000fca00000e0605 */
[----:B------:R-:W-:Y:S01]  /*02a0*/  STG.E.64 desc[UR4][R2.64], R4 ;  /* 0x0000000402007986 */ /* 0x000fe2000c101b04 */
[----:B------:R-:W-:Y:S05]  /*02b0*/  EXIT ;  /* 0x000000000000794d */ /* 0x000fea0003800000 */
.L_x_2:
[----:B------:R-:W-:-:S00]  /*02c0*/  BRA `(.L_x_2) ;  /* 0xfffffffc00fc7947 */ /* 0x000fc0000383ffff */
[----:B------:R-:W-:-:S00]  /*02d0*/  NOP ;  /* 0x0000000000007918 */ /* 0x000fc00000000000 */
        /* <DEDUP_REMOVED lines=10> */
.L_x_3:


//--------------------- .nv.shared.reserved.0     --------------------------
	.section	.nv.shared.reserved.0,"aw",@nobits
	.weak		__nv_reservedSMEM_offset_0_alias
	.size		__nv_reservedSMEM_offset_0_alias, 0, 64
	.other		__nv_reservedSMEM_offset_0_alias,@"STO_CUDA_RESERVED_SHARED STV_DEFAULT"
__nv_reservedSMEM_offset_0_alias:
	.zero		0
	.zero		64


//--------------------- .nv.constant0._Z10testKernelPfS_S_Py --------------------------
	.section	.nv.constant0._Z10testKernelPfS_S_Py,"a",@progbits
	.sectionflags	@""
	.align	4
.nv.constant0._Z10testKernelPfS_S_Py:
	.zero		928


//--------------------- SYMBOLS --------------------------

	.type		.nv.reservedSmem.offset0,@object
	.size		.nv.reservedSmem.offset0,0x4
